	.headerflags	@"EF_CUDA_TEXMODE_UNIFIED EF_CUDA_64BIT_ADDRESS EF_CUDA_ACCELERATORS EF_CUDA_SM90 EF_CUDA_VIRTUAL_SM(EF_CUDA_SM90)"
	.elftype	@"ET_EXEC"


//--------------------- .nv.info                  --------------------------
	.section	.nv.info,"",@"SHT_CUDA_INFO"
	.align	4


	//----- nvinfo : EIATTR_REGCOUNT
	.align		4
        /*0000*/ 	.byte	0x04, 0x2f
        /*0002*/ 	.short	(.L_3 - .L_2)
	.align		4
.L_2:
        /*0004*/ 	.word	index@(triton_poi_fused__native_batch_norm_legit_no_training_convolution_relu_3)
        /*0008*/ 	.word	0x00000016


	//----- nvinfo : EIATTR_MIN_STACK_SIZE
	.align		4
.L_3:
        /*000c*/ 	.byte	0x04, 0x12
        /*000e*/ 	.short	(.L_5 - .L_4)
	.align		4
.L_4:
        /*0010*/ 	.word	index@(triton_poi_fused__native_batch_norm_legit_no_training_convolution_relu_3)
        /*0014*/ 	.word	0x00000000


	//----- nvinfo : EIATTR_FRAME_SIZE
	.align		4
.L_5:
        /*0018*/ 	.byte	0x04, 0x11
        /*001a*/ 	.short	(.L_7 - .L_6)
	.align		4
.L_6:
        /*001c*/ 	.word	index@(triton_poi_fused__native_batch_norm_legit_no_training_convolution_relu_3)
        /*0020*/ 	.word	0x00000000


	//----- nvinfo : EIATTR_MIN_STACK_SIZE
	.align		4
.L_7:
        /*0024*/ 	.byte	0x04, 0x12
        /*0026*/ 	.short	(.L_9 - .L_8)
	.align		4
.L_8:
        /*0028*/ 	.word	index@(triton_poi_fused__native_batch_norm_legit_no_training_convolution_relu_3)
        /*002c*/ 	.word	0x00000000
.L_9:


//--------------------- .nv.info.triton_poi_fused__native_batch_norm_legit_no_training_convolution_relu_3 --------------------------
	.section	.nv.info.triton_poi_fused__native_batch_norm_legit_no_training_convolution_relu_3,"",@"SHT_CUDA_INFO"
	.sectionflags	@""
	.align	4


	//----- nvinfo : EIATTR_CUDA_API_VERSION
	.align		4
        /*0000*/ 	.byte	0x04, 0x37
        /*0002*/ 	.short	(.L_11 - .L_10)
.L_10:
        /*0004*/ 	.word	0x0000007c


	//----- nvinfo : EIATTR_KPARAM_INFO
	.align		4
.L_11:
        /*0008*/ 	.byte	0x04, 0x17
        /*000a*/ 	.short	(.L_13 - .L_12)
.L_12:
        /*000c*/ 	.word	0x00000000
        /*0010*/ 	.short	0x0007
        /*0012*/ 	.short	0x0038
        /*0014*/ 	.byte	0x00, 0xf0, 0x11, 0x00


	//----- nvinfo : EIATTR_KPARAM_INFO
	.align		4
.L_13:
        /*0018*/ 	.byte	0x04, 0x17
        /*001a*/ 	.short	(.L_15 - .L_14)
.L_14:
        /*001c*/ 	.word	0x00000000
        /*0020*/ 	.short	0x0006
        /*0022*/ 	.short	0x0030
        /*0024*/ 	.byte	0x00, 0xf4, 0x21, 0x00


	//----- nvinfo : EIATTR_KPARAM_INFO
	.align		4
.L_15:
        /*0028*/ 	.byte	0x04, 0x17
        /*002a*/ 	.short	(.L_17 - .L_16)
.L_16:
        /*002c*/ 	.word	0x00000000
        /*0030*/ 	.short	0x0005
        /*0032*/ 	.short	0x0028
        /*0034*/ 	.byte	0x00, 0xf4, 0x21, 0x00


	//----- nvinfo : EIATTR_KPARAM_INFO
	.align		4
.L_17:
        /*0038*/ 	.byte	0x04, 0x17
        /*003a*/ 	.short	(.L_19 - .L_18)
.L_18:
        /*003c*/ 	.word	0x00000000
        /*0040*/ 	.short	0x0004
        /*0042*/ 	.short	0x0020
        /*0044*/ 	.byte	0x00, 0xf4, 0x21, 0x00


	//----- nvinfo : EIATTR_KPARAM_INFO
	.align		4
.L_19:
        /*0048*/ 	.byte	0x04, 0x17
        /*004a*/ 	.short	(.L_21 - .L_20)
.L_20:
        /*004c*/ 	.word	0x00000000
        /*0050*/ 	.short	0x0003
        /*0052*/ 	.short	0x0018
        /*0054*/ 	.byte	0x00, 0xf4, 0x21, 0x00


	//----- nvinfo : EIATTR_KPARAM_INFO
	.align		4
.L_21:
        /*0058*/ 	.byte	0x04, 0x17
        /*005a*/ 	.short	(.L_23 - .L_22)
.L_22:
        /*005c*/ 	.word	0x00000000
        /*0060*/ 	.short	0x0002
        /*0062*/ 	.short	0x0010
        /*0064*/ 	.byte	0x00, 0xf4, 0x21, 0x00


	//----- nvinfo : EIATTR_KPARAM_INFO
	.align		4
.L_23:
        /*0068*/ 	.byte	0x04, 0x17
        /*006a*/ 	.short	(.L_25 - .L_24)
.L_24:
        /*006c*/ 	.word	0x00000000
        /*0070*/ 	.short	0x0001
        /*0072*/ 	.short	0x0008
        /*0074*/ 	.byte	0x00, 0xf4, 0x21, 0x00


	//----- nvinfo : EIATTR_KPARAM_INFO
	.align		4
.L_25:
        /*0078*/ 	.byte	0x04, 0x17
        /*007a*/ 	.short	(.L_27 - .L_26)
.L_26:
        /*007c*/ 	.word	0x00000000
        /*0080*/ 	.short	0x0000
        /*0082*/ 	.short	0x0000
        /*0084*/ 	.byte	0x00, 0xf4, 0x21, 0x00


	//----- nvinfo : EIATTR_SPARSE_MMA_MASK
	.align		4
.L_27:
        /*0088*/ 	.byte	0x03, 0x50
        /*008a*/ 	.short	0x0000


	//----- nvinfo : EIATTR_MAXREG_COUNT
	.align		4
        /*008c*/ 	.byte	0x03, 0x1b
        /*008e*/ 	.short	0x00ff


	//----- nvinfo : EIATTR_EXIT_INSTR_OFFSETS
	.align		4
        /*0090*/ 	.byte	0x04, 0x1c
        /*0092*/ 	.short	(.L_29 - .L_28)


	//   ....[0]....
.L_28:
        /*0094*/ 	.word	0x000003c0


	//----- nvinfo : EIATTR_REQNTID
	.align		4
.L_29:
        /*0098*/ 	.byte	0x04, 0x10
        /*009a*/ 	.short	(.L_31 - .L_30)
.L_30:
        /*009c*/ 	.word	0x00000080
        /*00a0*/ 	.word	0x00000001
        /*00a4*/ 	.word	0x00000001


	//----- nvinfo : EIATTR_CBANK_PARAM_SIZE
	.align		4
.L_31:
        /*00a8*/ 	.byte	0x03, 0x19
        /*00aa*/ 	.short	0x003c


	//----- nvinfo : EIATTR_PARAM_CBANK
	.align		4
        /*00ac*/ 	.byte	0x04, 0x0a
        /*00ae*/ 	.short	(.L_33 - .L_32)
	.align		4
.L_32:
        /*00b0*/ 	.word	index@(.nv.constant0.triton_poi_fused__native_batch_norm_legit_no_training_convolution_relu_3)
        /*00b4*/ 	.short	0x0210
        /*00b6*/ 	.short	0x003c


	//----- nvinfo : EIATTR_SW_WAR
	.align		4
.L_33:
        /*00b8*/ 	.byte	0x04, 0x36
        /*00ba*/ 	.short	(.L_35 - .L_34)
.L_34:
        /*00bc*/ 	.word	0x00000008
.L_35:


//--------------------- .nv.callgraph             --------------------------
	.section	.nv.callgraph,"",@"SHT_CUDA_CALLGRAPH"
	.align	4
	.sectionentsize	8
	.align		4
        /*0000*/ 	.word	0x00000000
	.align		4
        /*0004*/ 	.word	0xffffffff
	.align		4
        /*0008*/ 	.word	0x00000000
	.align		4
        /*000c*/ 	.word	0xfffffffe
	.align		4
        /*0010*/ 	.word	0x00000000
	.align		4
        /*0014*/ 	.word	0xfffffffd
	.align		4
        /*0018*/ 	.word	0x00000000
	.align		4
        /*001c*/ 	.word	0xfffffffc


//--------------------- .nv.constant4             --------------------------
	.section	.nv.constant4,"a",@progbits
	.align	8
	.align		8
.nv.constant4:
        /*0000*/ 	.dword	_$_str
	.align		8
        /*0008*/ 	.dword	_$_str_$_2


//--------------------- .text.triton_poi_fused__native_batch_norm_legit_no_training_convolution_relu_3 --------------------------
	.section	.text.triton_poi_fused__native_batch_norm_legit_no_training_convolution_relu_3,"ax",@progbits
	.align	128
        .global         triton_poi_fused__native_batch_norm_legit_no_training_convolution_relu_3
        .type           triton_poi_fused__native_batch_norm_legit_no_training_convolution_relu_3,@function
        .size           triton_poi_fused__native_batch_norm_legit_no_training_convolution_relu_3,(.L_x_1 - triton_poi_fused__native_batch_norm_legit_no_training_convolution_relu_3)
        .other          triton_poi_fused__native_batch_norm_legit_no_training_convolution_relu_3,@"STO_CUDA_ENTRY STV_DEFAULT"
triton_poi_fused__native_batch_norm_legit_no_training_convolution_relu_3:
.text.triton_poi_fused__native_batch_norm_legit_no_training_convolution_relu_3:
[----:B------:R-:W-:Y:S01]  /*0000*/  LDC R1, c[0x0][0x28] ;  /* 0x00000a00ff017b82 */ /* 0x000fe20000000800 */
[----:B------:R-:W1:Y:S07]  /*0010*/  S2R R0, SR_TID.X ;  /* 0x0000000000007919 */ /* 0x000e6e0000002100 */
[----:B------:R-:W2:Y:S01]  /*0020*/  LDC.64 R14, c[0x0][0x228] ;  /* 0x00008a00ff0e7b82 */ /* 0x000ea20000000a00 */
[----:B------:R-:W-:Y:S01]  /*0030*/  ULDC.64 UR4, c[0x0][0x208] ;  /* 0x0000820000047ab9 */ /* 0x000fe20000000a00 */
[----:B------:R-:W3:Y:S06]  /*0040*/  S2R R5, SR_CTAID.X ;  /* 0x0000000000057919 */ /* 0x000eec0000002500 */
[----:B------:R-:W4:Y:S08]  /*0050*/  LDC.64 R10, c[0x0][0x218] ;  /* 0x00008600ff0a7b82 */ /* 0x000f300000000a00 */
[----:B------:R-:W5:Y:S08]  /*0060*/  LDC.64 R12, c[0x0][0x220] ;  /* 0x00008800ff0c7b82 */ /* 0x000f700000000a00 */
[----:B------:R-:W4:Y:S01]  /*0070*/  LDC.64 R16, c[0x0][0x230] ;  /* 0x00008c00ff107b82 */ /* 0x000f220000000a00 */
[----:B-1----:R-:W-:-:S02]  /*0080*/  SHF.L.U32 R0, R0, 0x1, RZ ;  /* 0x0000000100007819 */ /* 0x002fc400000006ff */
[----:B---3--:R-:W-:Y:S02]  /*0090*/  SHF.R.S32.HI R3, RZ, 0x17, R5 ;  /* 0x00000017ff037819 */ /* 0x008fe40000011405 */
[----:B------:R-:W-:Y:S02]  /*00a0*/  LOP3.LUT R0, R0, 0xfe, RZ, 0xc0, !PT ;  /* 0x000000fe00007812 */ /* 0x000fe400078ec0ff */
[----:B------:R-:W-:Y:S02]  /*00b0*/  SGXT R3, R3, 0x1 ;  /* 0x000000010303781a */ /* 0x000fe40000000200 */
[----:B------:R-:W-:-:S04]  /*00c0*/  LEA R0, R5, R0, 0x8 ;  /* 0x0000000005007211 */ /* 0x000fc800078e40ff */
[----:B------:R-:W-:-:S04]  /*00d0*/  LEA.HI R3, R3, R0, RZ, 0xa ;  /* 0x0000000003037211 */ /* 0x000fc800078f50ff */
[----:B------:R-:W-:-:S05]  /*00e0*/  SHF.R.S32.HI R3, RZ, 0xa, R3 ;  /* 0x0000000aff037819 */ /* 0x000fca0000011403 */
[----:B------:R-:W-:-:S05]  /*00f0*/  IMAD.HI R2, R3, 0x2aaaaaab, RZ ;  /* 0x2aaaaaab03027827 */ /* 0x000fca00078e02ff */
[----:B------:R-:W-:-:S04]  /*0100*/  SHF.R.U32.HI R5, RZ, 0x1, R2 ;  /* 0x00000001ff057819 */ /* 0x000fc80000011602 */
[----:B------:R-:W-:Y:S02]  /*0110*/  LEA.HI R2, R2, R5, RZ, 0x1 ;  /* 0x0000000502027211 */ /* 0x000fe400078f08ff */
[----:B------:R-:W1:Y:S03]  /*0120*/  LDC.64 R4, c[0x0][0x238] ;  /* 0x00008e00ff047b82 */ /* 0x000e660000000a00 */
[----:B------:R-:W-:-:S04]  /*0130*/  IMAD R19, R2, -0xc, R3 ;  /* 0xfffffff402137824 */ /* 0x000fc800078e0203 */
[C---:B--2---:R-:W-:Y:S01]  /*0140*/  IMAD.WIDE R14, R19.reuse, 0x4, R14 ;  /* 0x00000004130e7825 */ /* 0x044fe200078e020e */
[----:B------:R-:W2:Y:S04]  /*0150*/  LDC.64 R2, c[0x0][0x210] ;  /* 0x00008400ff027b82 */ /* 0x000ea80000000a00 */
[----:B------:R3:W3:Y:S01]  /*0160*/  LDG.E.EL R18, desc[UR4][R14.64] ;  /* 0x000000040e127981 */ /* 0x0006e2000c2e1900 */
[----:B----4-:R-:W-:-:S04]  /*0170*/  IMAD.WIDE R10, R19, 0x4, R10 ;  /* 0x00000004130a7825 */ /* 0x010fc800078e020a */
[----:B-----5:R-:W-:Y:S01]  /*0180*/  IMAD.WIDE R12, R19, 0x4, R12 ;  /* 0x00000004130c7825 */ /* 0x020fe200078e020c */
[----:B------:R4:W5:Y:S04]  /*0190*/  LDG.E.EL R8, desc[UR4][R10.64] ;  /* 0x000000040a087981 */ /* 0x000968000c2e1900 */
[----:B------:R-:W5:Y:S01]  /*01a0*/  LDG.E.EL R9, desc[UR4][R12.64] ;  /* 0x000000040c097981 */ /* 0x000f62000c2e1900 */
[----:B--2---:R-:W-:-:S05]  /*01b0*/  IMAD.WIDE R2, R0, 0x4, R2 ;  /* 0x0000000400027825 */ /* 0x004fca00078e0202 */
[----:B------:R-:W5:Y:S01]  /*01c0*/  LDG.E.64 R6, desc[UR4][R2.64] ;  /* 0x0000000402067981 */ /* 0x000f62000c1e1b00 */
[----:B0--3--:R-:W-:-:S04]  /*01d0*/  IMAD.WIDE R14, R19, 0x4, R16 ;  /* 0x00000004130e7825 */ /* 0x009fc800078e0210 */
[----:B-1----:R-:W-:Y:S02]  /*01e0*/  IMAD.WIDE R16, R19, 0x4, R4 ;  /* 0x0000000413107825 */ /* 0x002fe400078e0204 */
[----:B------:R-:W2:Y:S01]  /*01f0*/  LDG.E.EL R14, desc[UR4][R14.64] ;  /* 0x000000040e0e7981 */ /* 0x000ea2000c2e1900 */
[----:B----4-:R-:W-:Y:S01]  /*0200*/  HFMA2.MMA R10, -RZ, RZ, 1.625, 0 ;  /* 0x3e800000ff0a7435 */ /* 0x010fe200000001ff */
[----:B------:R-:W0:Y:S02]  /*0210*/  LDC.64 R4, c[0x0][0x240] ;  /* 0x00009000ff047b82 */ /* 0x000e240000000a00 */
[----:B------:R-:W2:Y:S01]  /*0220*/  LDG.E.EL R17, desc[UR4][R16.64] ;  /* 0x0000000410117981 */ /* 0x000ea2000c2e1900 */
[----:B0-----:R-:W-:-:S04]  /*0230*/  IMAD.WIDE R4, R0, 0x4, R4 ;  /* 0x0000000400047825 */ /* 0x001fc800078e0204 */
[----:B------:R-:W-:-:S04]  /*0240*/  FADD R18, R18, 9.9999997473787516356e-06 ;  /* 0x3727c5ac12127421 */ /* 0x000fc80000000000 */
[----:B------:R-:W0:Y:S02]  /*0250*/  MUFU.SQRT R19, R18 ;  /* 0x0000001200137308 */ /* 0x000e240000002000 */
[C---:B0-----:R-:W-:Y:S02]  /*0260*/  FSETP.GT.AND P0, PT, R19.reuse, 8.50705917302346158658e+37, PT ;  /* 0x7e8000001300780b */ /* 0x041fe40003f04000 */
[----:B------:R-:W-:-:S11]  /*0270*/  FSETP.GEU.AND P1, PT, R19, 1.175494350822287508e-38, PT ;  /* 0x008000001300780b */ /* 0x000fd60003f2e000 */
[----:B------:R-:W-:-:S04]  /*0280*/  @P0 FMUL R19, R19, 0.25 ;  /* 0x3e80000013130820 */ /* 0x000fc80000400000 */
[----:B------:R-:W-:-:S06]  /*0290*/  @!P1 FMUL R19, R19, 16777216 ;  /* 0x4b80000013139820 */ /* 0x000fcc0000400000 */
[----:B------:R-:W0:Y:S01]  /*02a0*/  MUFU.RCP R19, R19 ;  /* 0x0000001300137308 */ /* 0x000e220000001000 */
[----:B------:R-:W-:Y:S01]  /*02b0*/  FSEL R10, R10, 1, P0 ;  /* 0x3f8000000a0a7808 */ /* 0x000fe20000000000 */
[--C-:B-----5:R-:W-:Y:S01]  /*02c0*/  FADD R6, R6, R8.reuse ;  /* 0x0000000806067221 */ /* 0x120fe20000000000 */
[----:B------:R-:W-:-:S03]  /*02d0*/  FADD R7, R7, R8 ;  /* 0x0000000807077221 */ /* 0x000fc60000000000 */
[----:B------:R-:W-:Y:S01]  /*02e0*/  @!P1 FMUL R10, R10, 16777216 ;  /* 0x4b8000000a0a9820 */ /* 0x000fe20000400000 */
[C---:B------:R-:W-:Y:S01]  /*02f0*/  FADD R8, -R9.reuse, R6 ;  /* 0x0000000609087221 */ /* 0x040fe20000000100 */
[----:B------:R-:W-:Y:S02]  /*0300*/  FADD R9, -R9, R7 ;  /* 0x0000000709097221 */ /* 0x000fe40000000100 */
[----:B0-----:R-:W-:-:S04]  /*0310*/  FMUL R10, R19, R10 ;  /* 0x0000000a130a7220 */ /* 0x001fc80000400000 */
[-C--:B------:R-:W-:Y:S01]  /*0320*/  FMUL R8, R8, R10.reuse ;  /* 0x0000000a08087220 */ /* 0x080fe20000400000 */
[----:B------:R-:W-:-:S03]  /*0330*/  FMUL R10, R9, R10 ;  /* 0x0000000a090a7220 */ /* 0x000fc60000400000 */
[C-C-:B--2---:R-:W-:Y:S01]  /*0340*/  FFMA R8, R14.reuse, R8, R17.reuse ;  /* 0x000000080e087223 */ /* 0x144fe20000000011 */
[----:B------:R-:W-:-:S04]  /*0350*/  FFMA R10, R14, R10, R17 ;  /* 0x0000000a0e0a7223 */ /* 0x000fc80000000011 */
[----:B------:R-:W-:Y:S02]  /*0360*/  FSETP.GEU.AND P0, PT, R8, RZ, PT ;  /* 0x000000ff0800720b */ /* 0x000fe40003f0e000 */
[----:B------:R-:W-:Y:S02]  /*0370*/  FSETP.GEU.AND P1, PT, R10, RZ, PT ;  /* 0x000000ff0a00720b */ /* 0x000fe40003f2e000 */
[----:B------:R-:W-:Y:S02]  /*0380*/  FSEL R8, R8, RZ, P0 ;  /* 0x000000ff08087208 */ /* 0x000fe40000000000 */
[----:B------:R-:W-:Y:S01]  /*0390*/  FSEL R9, R10, RZ, P1 ;  /* 0x000000ff0a097208 */ /* 0x000fe20000800000 */
[----:B------:R-:W-:Y:S04]  /*03a0*/  STG.E.64 desc[UR4][R2.64], R6 ;  /* 0x0000000602007986 */ /* 0x000fe8000c101b04 */
[----:B------:R-:W-:Y:S01]  /*03b0*/  STG.E.64 desc[UR4][R4.64], R8 ;  /* 0x0000000804007986 */ /* 0x000fe2000c101b04 */
[----:B------:R-:W-:Y:S05]  /*03c0*/  EXIT ;  /* 0x000000000000794d */ /* 0x000fea0003800000 */
.L_x_0:
[----:B------:R-:W-:-:S00]  /*03d0*/  BRA `(.L_x_0) ;  /* 0xfffffffc00fc7947 */ /* 0x000fc0000383ffff */
[----:B------:R-:W-:-:S00]  /*03e0*/  NOP ;  /* 0x0000000000007918 */ /* 0x000fc00000000000 */
        /* <DEDUP_REMOVED lines=9> */
.L_x_1:


//--------------------- .nv.global.init           --------------------------
	.section	.nv.global.init,"aw",@progbits
.nv.global.init:
	.type		_$_str,@object
	.size		_$_str,(_$_str_$_2 - _$_str)
_$_str:
        /*0000*/ 	.byte	0x5f, 0x5f, 0x43, 0x55, 0x44, 0x41, 0x5f, 0x46, 0x54, 0x5a, 0x00
	.type		_$_str_$_2,@object
	.size		_$_str_$_2,(.L_1 - _$_str_$_2)
_$_str_$_2:
        /*000b*/ 	.byte	0x5f, 0x5f, 0x43, 0x55, 0x44, 0x41, 0x5f, 0x50, 0x52, 0x45, 0x43, 0x5f, 0x53, 0x51, 0x52, 0x54
        /*001b*/ 	.byte	0x00
.L_1:


//--------------------- .nv.constant0.triton_poi_fused__native_batch_norm_legit_no_training_convolution_relu_3 --------------------------
	.section	.nv.constant0.triton_poi_fused__native_batch_norm_legit_no_training_convolution_relu_3,"a",@progbits
	.sectionflags	@""
	.align	4
.nv.constant0.triton_poi_fused__native_batch_norm_legit_no_training_convolution_relu_3:
	.zero		588
